	.headerflags	@"EF_CUDA_TEXMODE_UNIFIED EF_CUDA_64BIT_ADDRESS EF_CUDA_ACCELERATORS EF_CUDA_SM90 EF_CUDA_VIRTUAL_SM(EF_CUDA_SM90)"
	.elftype	@"ET_EXEC"


//--------------------- .nv.info                  --------------------------
	.section	.nv.info,"",@"SHT_CUDA_INFO"
	.align	4


	//----- nvinfo : EIATTR_REGCOUNT
	.align		4
        /*0000*/ 	.byte	0x04, 0x2f
        /*0002*/ 	.short	(.L_1 - .L_0)
	.align		4
.L_0:
        /*0004*/ 	.word	index@(triton_poi_fused__unsafe_index_add_mul_sub_7)
        /*0008*/ 	.word	0x0000001e


	//----- nvinfo : EIATTR_MIN_STACK_SIZE
	.align		4
.L_1:
        /*000c*/ 	.byte	0x04, 0x12
        /*000e*/ 	.short	(.L_3 - .L_2)
	.align		4
.L_2:
        /*0010*/ 	.word	index@(triton_poi_fused__unsafe_index_add_mul_sub_7)
        /*0014*/ 	.word	0x00000000


	//----- nvinfo : EIATTR_FRAME_SIZE
	.align		4
.L_3:
        /*0018*/ 	.byte	0x04, 0x11
        /*001a*/ 	.short	(.L_5 - .L_4)
	.align		4
.L_4:
        /*001c*/ 	.word	index@(triton_poi_fused__unsafe_index_add_mul_sub_7)
        /*0020*/ 	.word	0x00000000


	//----- nvinfo : EIATTR_MIN_STACK_SIZE
	.align		4
.L_5:
        /*0024*/ 	.byte	0x04, 0x12
        /*0026*/ 	.short	(.L_7 - .L_6)
	.align		4
.L_6:
        /*0028*/ 	.word	index@(triton_poi_fused__unsafe_index_add_mul_sub_7)
        /*002c*/ 	.word	0x00000000
.L_7:


//--------------------- .nv.info.triton_poi_fused__unsafe_index_add_mul_sub_7 --------------------------
	.section	.nv.info.triton_poi_fused__unsafe_index_add_mul_sub_7,"",@"SHT_CUDA_INFO"
	.sectionflags	@""
	.align	4


	//----- nvinfo : EIATTR_CUDA_API_VERSION
	.align		4
        /*0000*/ 	.byte	0x04, 0x37
        /*0002*/ 	.short	(.L_9 - .L_8)
.L_8:
        /*0004*/ 	.word	0x0000007c


	//----- nvinfo : EIATTR_KPARAM_INFO
	.align		4
.L_9:
        /*0008*/ 	.byte	0x04, 0x17
        /*000a*/ 	.short	(.L_11 - .L_10)
.L_10:
        /*000c*/ 	.word	0x00000000
        /*0010*/ 	.short	0x000b
        /*0012*/ 	.short	0x0058
        /*0014*/ 	.byte	0x00, 0xf0, 0x11, 0x00


	//----- nvinfo : EIATTR_KPARAM_INFO
	.align		4
.L_11:
        /*0018*/ 	.byte	0x04, 0x17
        /*001a*/ 	.short	(.L_13 - .L_12)
.L_12:
        /*001c*/ 	.word	0x00000000
        /*0020*/ 	.short	0x000a
        /*0022*/ 	.short	0x0050
        /*0024*/ 	.byte	0x00, 0xf4, 0x21, 0x00


	//----- nvinfo : EIATTR_KPARAM_INFO
	.align		4
.L_13:
        /*0028*/ 	.byte	0x04, 0x17
        /*002a*/ 	.short	(.L_15 - .L_14)
.L_14:
        /*002c*/ 	.word	0x00000000
        /*0030*/ 	.short	0x0009
        /*0032*/ 	.short	0x0048
        /*0034*/ 	.byte	0x00, 0xf4, 0x21, 0x00


	//----- nvinfo : EIATTR_KPARAM_INFO
	.align		4
.L_15:
        /*0038*/ 	.byte	0x04, 0x17
        /*003a*/ 	.short	(.L_17 - .L_16)
.L_16:
        /*003c*/ 	.word	0x00000000
        /*0040*/ 	.short	0x0008
        /*0042*/ 	.short	0x0040
        /*0044*/ 	.byte	0x00, 0xf4, 0x21, 0x00


	//----- nvinfo : EIATTR_KPARAM_INFO
	.align		4
.L_17:
        /*0048*/ 	.byte	0x04, 0x17
        /*004a*/ 	.short	(.L_19 - .L_18)
.L_18:
        /*004c*/ 	.word	0x00000000
        /*0050*/ 	.short	0x0007
        /*0052*/ 	.short	0x0038
        /*0054*/ 	.byte	0x00, 0xf4, 0x21, 0x00


	//----- nvinfo : EIATTR_KPARAM_INFO
	.align		4
.L_19:
        /*0058*/ 	.byte	0x04, 0x17
        /*005a*/ 	.short	(.L_21 - .L_20)
.L_20:
        /*005c*/ 	.word	0x00000000
        /*0060*/ 	.short	0x0006
        /*0062*/ 	.short	0x0030
        /*0064*/ 	.byte	0x00, 0xf4, 0x21, 0x00


	//----- nvinfo : EIATTR_KPARAM_INFO
	.align		4
.L_21:
        /*0068*/ 	.byte	0x04, 0x17
        /*006a*/ 	.short	(.L_23 - .L_22)
.L_22:
        /*006c*/ 	.word	0x00000000
        /*0070*/ 	.short	0x0005
        /*0072*/ 	.short	0x0028
        /*0074*/ 	.byte	0x00, 0xf4, 0x21, 0x00


	//----- nvinfo : EIATTR_KPARAM_INFO
	.align		4
.L_23:
        /*0078*/ 	.byte	0x04, 0x17
        /*007a*/ 	.short	(.L_25 - .L_24)
.L_24:
        /*007c*/ 	.word	0x00000000
        /*0080*/ 	.short	0x0004
        /*0082*/ 	.short	0x0020
        /*0084*/ 	.byte	0x00, 0xf4, 0x21, 0x00


	//----- nvinfo : EIATTR_KPARAM_INFO
	.align		4
.L_25:
        /*0088*/ 	.byte	0x04, 0x17
        /*008a*/ 	.short	(.L_27 - .L_26)
.L_26:
        /*008c*/ 	.word	0x00000000
        /*0090*/ 	.short	0x0003
        /*0092*/ 	.short	0x0018
        /*0094*/ 	.byte	0x00, 0xf4, 0x21, 0x00


	//----- nvinfo : EIATTR_KPARAM_INFO
	.align		4
.L_27:
        /*0098*/ 	.byte	0x04, 0x17
        /*009a*/ 	.short	(.L_29 - .L_28)
.L_28:
        /*009c*/ 	.word	0x00000000
        /*00a0*/ 	.short	0x0002
        /*00a2*/ 	.short	0x0010
        /*00a4*/ 	.byte	0x00, 0xf4, 0x21, 0x00


	//----- nvinfo : EIATTR_KPARAM_INFO
	.align		4
.L_29:
        /*00a8*/ 	.byte	0x04, 0x17
        /*00aa*/ 	.short	(.L_31 - .L_30)
.L_30:
        /*00ac*/ 	.word	0x00000000
        /*00b0*/ 	.short	0x0001
        /*00b2*/ 	.short	0x0008
        /*00b4*/ 	.byte	0x00, 0xf4, 0x21, 0x00


	//----- nvinfo : EIATTR_KPARAM_INFO
	.align		4
.L_31:
        /*00b8*/ 	.byte	0x04, 0x17
        /*00ba*/ 	.short	(.L_33 - .L_32)
.L_32:
        /*00bc*/ 	.word	0x00000000
        /*00c0*/ 	.short	0x0000
        /*00c2*/ 	.short	0x0000
        /*00c4*/ 	.byte	0x00, 0xf4, 0x21, 0x00


	//----- nvinfo : EIATTR_SPARSE_MMA_MASK
	.align		4
.L_33:
        /*00c8*/ 	.byte	0x03, 0x50
        /*00ca*/ 	.short	0x0000


	//----- nvinfo : EIATTR_MAXREG_COUNT
	.align		4
        /*00cc*/ 	.byte	0x03, 0x1b
        /*00ce*/ 	.short	0x00ff


	//----- nvinfo : EIATTR_EXIT_INSTR_OFFSETS
	.align		4
        /*00d0*/ 	.byte	0x04, 0x1c
        /*00d2*/ 	.short	(.L_35 - .L_34)


	//   ....[0]....
.L_34:
        /*00d4*/ 	.word	0x00000a30


	//----- nvinfo : EIATTR_REQNTID
	.align		4
.L_35:
        /*00d8*/ 	.byte	0x04, 0x10
        /*00da*/ 	.short	(.L_37 - .L_36)
.L_36:
        /*00dc*/ 	.word	0x00000080
        /*00e0*/ 	.word	0x00000001
        /*00e4*/ 	.word	0x00000001


	//----- nvinfo : EIATTR_CBANK_PARAM_SIZE
	.align		4
.L_37:
        /*00e8*/ 	.byte	0x03, 0x19
        /*00ea*/ 	.short	0x005c


	//----- nvinfo : EIATTR_PARAM_CBANK
	.align		4
        /*00ec*/ 	.byte	0x04, 0x0a
        /*00ee*/ 	.short	(.L_39 - .L_38)
	.align		4
.L_38:
        /*00f0*/ 	.word	index@(.nv.constant0.triton_poi_fused__unsafe_index_add_mul_sub_7)
        /*00f4*/ 	.short	0x0210
        /*00f6*/ 	.short	0x005c


	//----- nvinfo : EIATTR_SW_WAR
	.align		4
.L_39:
        /*00f8*/ 	.byte	0x04, 0x36
        /*00fa*/ 	.short	(.L_41 - .L_40)
.L_40:
        /*00fc*/ 	.word	0x00000008
.L_41:


//--------------------- .nv.callgraph             --------------------------
	.section	.nv.callgraph,"",@"SHT_CUDA_CALLGRAPH"
	.align	4
	.sectionentsize	8
	.align		4
        /*0000*/ 	.word	0x00000000
	.align		4
        /*0004*/ 	.word	0xffffffff
	.align		4
        /*0008*/ 	.word	0x00000000
	.align		4
        /*000c*/ 	.word	0xfffffffe
	.align		4
        /*0010*/ 	.word	0x00000000
	.align		4
        /*0014*/ 	.word	0xfffffffd
	.align		4
        /*0018*/ 	.word	0x00000000
	.align		4
        /*001c*/ 	.word	0xfffffffc


//--------------------- .text.triton_poi_fused__unsafe_index_add_mul_sub_7 --------------------------
	.section	.text.triton_poi_fused__unsafe_index_add_mul_sub_7,"ax",@progbits
	.align	128
        .global         triton_poi_fused__unsafe_index_add_mul_sub_7
        .type           triton_poi_fused__unsafe_index_add_mul_sub_7,@function
        .size           triton_poi_fused__unsafe_index_add_mul_sub_7,(.L_x_1 - triton_poi_fused__unsafe_index_add_mul_sub_7)
        .other          triton_poi_fused__unsafe_index_add_mul_sub_7,@"STO_CUDA_ENTRY STV_DEFAULT"
triton_poi_fused__unsafe_index_add_mul_sub_7:
.text.triton_poi_fused__unsafe_index_add_mul_sub_7:
[----:B------:R-:W-:Y:S01]  /*0000*/  LDC R1, c[0x0][0x28] ;  /* 0x00000a00ff017b82 */ /* 0x000fe20000000800 */
[----:B------:R-:W1:Y:S07]  /*0010*/  S2R R0, SR_TID.X ;  /* 0x0000000000007919 */ /* 0x000e6e0000002100 */
[----:B------:R-:W2:Y:S01]  /*0020*/  LDC.64 R14, c[0x0][0x220] ;  /* 0x00008800ff0e7b82 */ /* 0x000ea20000000a00 */
[----:B------:R-:W-:Y:S01]  /*0030*/  ULDC.64 UR4, c[0x0][0x208] ;  /* 0x0000820000047ab9 */ /* 0x000fe20000000a00 */
[----:B------:R-:W-:Y:S01]  /*0040*/  ULDC.64 UR6, c[0x0][0x230] ;  /* 0x00008c0000067ab9 */ /* 0x000fe20000000a00 */
[----:B------:R-:W3:Y:S05]  /*0050*/  S2R R16, SR_CTAID.X ;  /* 0x0000000000107919 */ /* 0x000eea0000002500 */
[----:B------:R-:W4:Y:S08]  /*0060*/  LDC.64 R4, c[0x0][0x228] ;  /* 0x00008a00ff047b82 */ /* 0x000f300000000a00 */
[----:B------:R-:W5:Y:S08]  /*0070*/  LDC.64 R12, c[0x0][0x248] ;  /* 0x00009200ff0c7b82 */ /* 0x000f700000000a00 */
[----:B------:R-:W4:Y:S01]  /*0080*/  LDC.64 R8, c[0x0][0x250] ;  /* 0x00009400ff087b82 */ /* 0x000f220000000a00 */
[----:B-1----:R-:W-:-:S05]  /*0090*/  IMAD.SHL.U32 R0, R0, 0x2, RZ ;  /* 0x0000000200007824 */ /* 0x002fca00078e00ff */
[----:B------:R-:W-:-:S05]  /*00a0*/  LOP3.LUT R3, R0, 0xfe, RZ, 0xc0, !PT ;  /* 0x000000fe00037812 */ /* 0x000fca00078ec0ff */
[----:B---3--:R-:W-:-:S05]  /*00b0*/  IMAD R0, R16, 0x100, R3 ;  /* 0x0000010010007824 */ /* 0x008fca00078e0203 */
[----:B------:R-:W-:-:S04]  /*00c0*/  SHF.R.S32.HI R3, RZ, 0x1f, R0 ;  /* 0x0000001fff037819 */ /* 0x000fc80000011400 */
[----:B------:R-:W-:-:S04]  /*00d0*/  LEA.HI R3, R3, R0, RZ, 0x2 ;  /* 0x0000000003037211 */ /* 0x000fc800078f10ff */
[----:B------:R-:W-:Y:S02]  /*00e0*/  SHF.R.S32.HI R2, RZ, 0x2, R3 ;  /* 0x00000002ff027819 */ /* 0x000fe40000011403 */
[----:B------:R-:W-:Y:S02]  /*00f0*/  LOP3.LUT R3, R3, 0xfffffffc, RZ, 0xc0, !PT ;  /* 0xfffffffc03037812 */ /* 0x000fe400078ec0ff */
[----:B------:R-:W-:-:S03]  /*0100*/  LEA.HI R6, R2, R2, RZ, 0x2 ;  /* 0x0000000202067211 */ /* 0x000fc600078f10ff */
[----:B------:R-:W-:Y:S01]  /*0110*/  IMAD.IADD R3, R0, 0x1, -R3 ;  /* 0x0000000100037824 */ /* 0x000fe200078e0a03 */
[----:B------:R-:W-:-:S05]  /*0120*/  LOP3.LUT R7, R6, 0xfffffffc, RZ, 0xc0, !PT ;  /* 0xfffffffc06077812 */ /* 0x000fca00078ec0ff */
[----:B------:R-:W-:-:S04]  /*0130*/  IMAD.IADD R2, R2, 0x1, -R7 ;  /* 0x0000000102027824 */ /* 0x000fc800078e0a07 */
[----:B--2---:R-:W-:-:S04]  /*0140*/  IMAD.WIDE R14, R2, 0x8, R14 ;  /* 0x00000008020e7825 */ /* 0x004fc800078e020e */
[----:B-----5:R-:W-:Y:S02]  /*0150*/  IMAD.WIDE R12, R2, 0x8, R12 ;  /* 0x00000008020c7825 */ /* 0x020fe400078e020c */
[----:B------:R-:W2:Y:S02]  /*0160*/  LDG.E.EL.64 R14, desc[UR4][R14.64] ;  /* 0x000000040e0e7981 */ /* 0x000ea4000c2e1b00 */
[C---:B----4-:R-:W-:Y:S02]  /*0170*/  IMAD.WIDE R4, R3.reuse, 0x8, R4 ;  /* 0x0000000803047825 */ /* 0x050fe400078e0204 */
[----:B------:R-:W3:Y:S04]  /*0180*/  LDG.E.EL.64 R12, desc[UR4][R12.64] ;  /* 0x000000040c0c7981 */ /* 0x000ee8000c2e1b00 */
[----:B------:R-:W4:Y:S01]  /*0190*/  LDG.E.EL.128 R4, desc[UR4][R4.64] ;  /* 0x0000000404047981 */ /* 0x000f22000c2e1d00 */
[----:B0-----:R-:W-:-:S06]  /*01a0*/  IMAD.WIDE R8, R3, 0x8, R8 ;  /* 0x0000000803087825 */ /* 0x001fcc00078e0208 */
[----:B------:R-:W5:Y:S01]  /*01b0*/  LDG.E.EL.128 R8, desc[UR4][R8.64] ;  /* 0x0000000408087981 */ /* 0x000f62000c2e1d00 */
[----:B--2---:R-:W-:-:S04]  /*01c0*/  SHF.R.U32.HI R19, RZ, 0x1e, R15 ;  /* 0x0000001eff137819 */ /* 0x004fc8000001160f */
[----:B------:R-:W-:Y:S02]  /*01d0*/  LOP3.LUT R19, R19, 0x2, RZ, 0xc0, !PT ;  /* 0x0000000213137812 */ /* 0x000fe400078ec0ff */
[----:B---3--:R-:W-:Y:S02]  /*01e0*/  SHF.R.U32.HI R17, RZ, 0x1e, R13 ;  /* 0x0000001eff117819 */ /* 0x008fe4000001160d */
[----:B----4-:R-:W-:Y:S02]  /*01f0*/  SHF.R.U32.HI R18, RZ, 0x1c, R5 ;  /* 0x0000001cff127819 */ /* 0x010fe40000011605 */
[----:B------:R-:W-:Y:S02]  /*0200*/  IADD3 R19, P0, R14, R19, RZ ;  /* 0x000000130e137210 */ /* 0x000fe40007f1e0ff */
[----:B------:R-:W-:Y:S02]  /*0210*/  LEA R21, P1, R4, UR6, 0x2 ;  /* 0x0000000604157c11 */ /* 0x000fe4000f8210ff */
[----:B------:R-:W-:Y:S01]  /*0220*/  LOP3.LUT R17, R17, 0x2, RZ, 0xc0, !PT ;  /* 0x0000000211117812 */ /* 0x000fe200078ec0ff */
[----:B------:R-:W-:Y:S01]  /*0230*/  IMAD.X R22, RZ, RZ, R15, P0 ;  /* 0x000000ffff167224 */ /* 0x000fe200000e060f */
[----:B------:R-:W-:Y:S01]  /*0240*/  LOP3.LUT R18, R18, 0x8, RZ, 0xc0, !PT ;  /* 0x0000000812127812 */ /* 0x000fe200078ec0ff */
[----:B------:R-:W0:Y:S01]  /*0250*/  LDC.64 R14, c[0x0][0x238] ;  /* 0x00008e00ff0e7b82 */ /* 0x000e220000000a00 */
[----:B------:R-:W-:-:S02]  /*0260*/  LEA.HI.X R4, R4, UR7, R5, 0x2, P1 ;  /* 0x0000000704047c11 */ /* 0x000fc400088f1405 */
[----:B------:R-:W-:Y:S02]  /*0270*/  IADD3 R18, P0, R18, R21, RZ ;  /* 0x0000001512127210 */ /* 0x000fe40007f1e0ff */
[----:B------:R-:W-:Y:S01]  /*0280*/  IADD3 R20, P1, R12, R17, RZ ;  /* 0x000000110c147210 */ /* 0x000fe20007f3e0ff */
[----:B------:R-:W-:Y:S01]  /*0290*/  IMAD.SHL.U32 R12, R19, 0x8, RZ ;  /* 0x00000008130c7824 */ /* 0x000fe200078e00ff */
[----:B------:R-:W-:Y:S01]  /*02a0*/  SHF.R.S32.HI R21, RZ, 0x17, R16 ;  /* 0x00000017ff157819 */ /* 0x000fe20000011410 */
[----:B------:R-:W-:Y:S01]  /*02b0*/  IMAD.X R4, RZ, RZ, R4, P0 ;  /* 0x000000ffff047224 */ /* 0x000fe200000e0604 */
[----:B------:R-:W1:Y:S01]  /*02c0*/  LDC.64 R16, c[0x0][0x240] ;  /* 0x00009000ff107b82 */ /* 0x000e620000000a00 */
[----:B------:R-:W-:Y:S01]  /*02d0*/  IMAD.X R5, RZ, RZ, R13, P1 ;  /* 0x000000ffff057224 */ /* 0x000fe200008e060d */
[----:B------:R-:W-:Y:S02]  /*02e0*/  SGXT R21, R21, 0x1 ;  /* 0x000000011515781a */ /* 0x000fe40000000200 */
[----:B------:R-:W-:-:S02]  /*02f0*/  SHF.L.U32 R13, R20, 0x3, RZ ;  /* 0x00000003140d7819 */ /* 0x000fc400000006ff */
[----:B------:R-:W-:Y:S02]  /*0300*/  LEA.HI R21, R21, R0, RZ, 0x4 ;  /* 0x0000000015157211 */ /* 0x000fe400078f20ff */
[----:B------:R-:W-:Y:S02]  /*0310*/  SHF.L.U64.HI R5, R20, 0x3, R5 ;  /* 0x0000000314057819 */ /* 0x000fe40000010205 */
[----:B------:R-:W-:Y:S02]  /*0320*/  SHF.L.U64.HI R22, R19, 0x3, R22 ;  /* 0x0000000313167819 */ /* 0x000fe40000010216 */
[----:B------:R-:W-:Y:S02]  /*0330*/  IADD3 R20, P0, R12, R18, RZ ;  /* 0x000000120c147210 */ /* 0x000fe40007f1e0ff */
[----:B------:R-:W-:Y:S02]  /*0340*/  SHF.R.S32.HI R23, RZ, 0x4, R21 ;  /* 0x00000004ff177819 */ /* 0x000fe40000011415 */
[----:B------:R-:W-:Y:S01]  /*0350*/  IADD3 R18, P1, R13, R18, RZ ;  /* 0x000000120d127210 */ /* 0x000fe20007f3e0ff */
[----:B------:R-:W-:Y:S01]  /*0360*/  IMAD.X R21, R22, 0x1, R4, P0 ;  /* 0x0000000116157824 */ /* 0x000fe200000e0604 */
[----:B------:R-:W-:Y:S01]  /*0370*/  SHF.R.U32.HI R27, RZ, 0x1c, R7 ;  /* 0x0000001cff1b7819 */ /* 0x000fe20000011607 */
[----:B------:R-:W-:-:S02]  /*0380*/  IMAD.SHL.U32 R25, R23, 0x4, RZ ;  /* 0x0000000417197824 */ /* 0x000fc400078e00ff */
[----:B------:R-:W-:Y:S01]  /*0390*/  IMAD.X R19, R5, 0x1, R4, P1 ;  /* 0x0000000105137824 */ /* 0x000fe200008e0604 */
[C---:B------:R-:W-:Y:S01]  /*03a0*/  LEA R4, P0, R6.reuse, UR6, 0x2 ;  /* 0x0000000606047c11 */ /* 0x040fe2000f8010ff */
[----:B------:R-:W-:Y:S01]  /*03b0*/  IMAD.WIDE R20, R25, 0x4, R20 ;  /* 0x0000000419147825 */ /* 0x000fe200078e0214 */
[----:B-----5:R-:W-:Y:S02]  /*03c0*/  SHF.R.U32.HI R24, RZ, 0x1c, R9 ;  /* 0x0000001cff187819 */ /* 0x020fe40000011609 */
[----:B------:R-:W-:Y:S01]  /*03d0*/  LEA.HI.X R6, R6, UR7, R7, 0x2, P0 ;  /* 0x0000000706067c11 */ /* 0x000fe200080f1407 */
[C---:B0-----:R-:W-:Y:S01]  /*03e0*/  IMAD.WIDE R14, R23.reuse, 0x4, R14 ;  /* 0x00000004170e7825 */ /* 0x041fe200078e020e */
[----:B------:R-:W-:Y:S01]  /*03f0*/  SHF.R.U32.HI R7, RZ, 0x1c, R11 ;  /* 0x0000001cff077819 */ /* 0x000fe2000001160b */
[----:B------:R0:W2:Y:S01]  /*0400*/  LDG.E.EL R20, desc[UR4][R20.64] ;  /* 0x0000000414147981 */ /* 0x0000a2000c2e1900 */
[----:B------:R-:W-:Y:S01]  /*0410*/  LEA R26, P0, R8, UR6, 0x2 ;  /* 0x00000006081a7c11 */ /* 0x000fe2000f8010ff */
[----:B-1----:R-:W-:Y:S01]  /*0420*/  IMAD.WIDE R16, R23, 0x4, R16 ;  /* 0x0000000417107825 */ /* 0x002fe200078e0210 */
[----:B------:R-:W-:Y:S01]  /*0430*/  LOP3.LUT R23, R24, 0x8, RZ, 0xc0, !PT ;  /* 0x0000000818177812 */ /* 0x000fe200078ec0ff */
[----:B------:R1:W2:Y:S01]  /*0440*/  LDG.E.EL R15, desc[UR4][R14.64] ;  /* 0x000000040e0f7981 */ /* 0x0002a2000c2e1900 */
[----:B------:R-:W-:Y:S01]  /*0450*/  LOP3.LUT R27, R27, 0x8, RZ, 0xc0, !PT ;  /* 0x000000081b1b7812 */ /* 0x000fe200078ec0ff */
[----:B------:R-:W-:Y:S01]  /*0460*/  IMAD.WIDE R18, R25, 0x4, R18 ;  /* 0x0000000419127825 */ /* 0x000fe200078e0212 */
[----:B------:R-:W-:Y:S01]  /*0470*/  LEA R24, P3, R10, UR6, 0x2 ;  /* 0x000000060a187c11 */ /* 0x000fe2000f8610ff */
[----:B------:R-:W3:Y:S01]  /*0480*/  LDG.E.EL R16, desc[UR4][R16.64] ;  /* 0x0000000410107981 */ /* 0x000ee2000c2e1900 */
[----:B------:R-:W-:-:S02]  /*0490*/  LOP3.LUT R7, R7, 0x8, RZ, 0xc0, !PT ;  /* 0x0000000807077812 */ /* 0x000fc400078ec0ff */
[----:B------:R-:W-:Y:S01]  /*04a0*/  LEA.HI.X R8, R8, UR7, R9, 0x2, P0 ;  /* 0x0000000708087c11 */ /* 0x000fe200080f1409 */
[----:B------:R-:W4:Y:S01]  /*04b0*/  LDG.E.EL R18, desc[UR4][R18.64] ;  /* 0x0000000412127981 */ /* 0x000f22000c2e1900 */
[----:B0-----:R-:W-:Y:S02]  /*04c0*/  IADD3 R21, P2, R23, R26, RZ ;  /* 0x0000001a17157210 */ /* 0x001fe40007f5e0ff */
[----:B------:R-:W-:Y:S02]  /*04d0*/  IADD3 R4, P1, R27, R4, RZ ;  /* 0x000000041b047210 */ /* 0x000fe40007f3e0ff */
[----:B------:R-:W-:Y:S01]  /*04e0*/  LEA.HI.X R11, R10, UR7, R11, 0x2, P3 ;  /* 0x000000070a0b7c11 */ /* 0x000fe200098f140b */
[----:B-1----:R-:W-:Y:S01]  /*04f0*/  IMAD.X R14, RZ, RZ, R8, P2 ;  /* 0x000000ffff0e7224 */ /* 0x002fe200010e0608 */
[----:B------:R-:W-:Y:S02]  /*0500*/  IADD3 R7, P0, R7, R24, RZ ;  /* 0x0000001807077210 */ /* 0x000fe40007f1e0ff */
[----:B------:R-:W-:-:S02]  /*0510*/  IADD3.X R9, RZ, R6, RZ, P1, !PT ;  /* 0x00000006ff097210 */ /* 0x000fc40000ffe4ff */
[----:B------:R-:W-:Y:S02]  /*0520*/  IADD3 R6, P1, R4, R12, RZ ;  /* 0x0000000c04067210 */ /* 0x000fe40007f3e0ff */
[----:B------:R-:W-:Y:S02]  /*0530*/  IADD3 R26, P2, R13, R4, RZ ;  /* 0x000000040d1a7210 */ /* 0x000fe40007f5e0ff */
[----:B------:R-:W-:Y:S02]  /*0540*/  IADD3 R8, P3, R21, R13, RZ ;  /* 0x0000000d15087210 */ /* 0x000fe40007f7e0ff */
[----:B------:R-:W-:Y:S02]  /*0550*/  IADD3 R10, P5, R21, R12, RZ ;  /* 0x0000000c150a7210 */ /* 0x000fe40007fbe0ff */
[----:B------:R-:W-:Y:S01]  /*0560*/  IADD3 R4, P4, R7, R13, RZ ;  /* 0x0000000d07047210 */ /* 0x000fe20007f9e0ff */
[----:B------:R-:W-:Y:S01]  /*0570*/  IMAD.X R13, RZ, RZ, R11, P0 ;  /* 0x000000ffff0d7224 */ /* 0x000fe200000e060b */
[----:B------:R-:W-:Y:S01]  /*0580*/  IADD3 R12, P6, R7, R12, RZ ;  /* 0x0000000c070c7210 */ /* 0x000fe20007fde0ff */
[----:B------:R-:W-:-:S02]  /*0590*/  IMAD.X R7, R9, 0x1, R22, P1 ;  /* 0x0000000109077824 */ /* 0x000fc400008e0616 */
[----:B------:R-:W-:Y:S01]  /*05a0*/  IMAD.X R27, R5, 0x1, R9, P2 ;  /* 0x00000001051b7824 */ /* 0x000fe200010e0609 */
[----:B------:R-:W-:Y:S01]  /*05b0*/  IADD3.X R9, R14, R5, RZ, P3, !PT ;  /* 0x000000050e097210 */ /* 0x000fe20001ffe4ff */
[C---:B------:R-:W-:Y:S02]  /*05c0*/  IMAD.X R5, R13.reuse, 0x1, R5, P4 ;  /* 0x000000010d057824 */ /* 0x040fe400020e0605 */
[--C-:B------:R-:W-:Y:S02]  /*05d0*/  IMAD.X R11, R14, 0x1, R22.reuse, P5 ;  /* 0x000000010e0b7824 */ /* 0x100fe400028e0616 */
[----:B------:R-:W-:Y:S02]  /*05e0*/  IMAD.X R13, R13, 0x1, R22, P6 ;  /* 0x000000010d0d7824 */ /* 0x000fe400030e0616 */
[C---:B------:R-:W-:Y:S01]  /*05f0*/  IMAD.WIDE R6, R25.reuse, 0x4, R6 ;  /* 0x0000000419067825 */ /* 0x040fe200078e0206 */
[----:B------:R-:W0:Y:S03]  /*0600*/  LDC.64 R22, c[0x0][0x260] ;  /* 0x00009800ff167b82 */ /* 0x000e260000000a00 */
[----:B------:R-:W-:-:S02]  /*0610*/  IMAD.WIDE R8, R25, 0x4, R8 ;  /* 0x0000000419087825 */ /* 0x000fc400078e0208 */
[----:B------:R2:W5:Y:S02]  /*0620*/  LDG.E.EL R6, desc[UR4][R6.64] ;  /* 0x0000000406067981 */ /* 0x000564000c2e1900 */
[C---:B------:R-:W-:Y:S02]  /*0630*/  IMAD.WIDE R10, R25.reuse, 0x4, R10 ;  /* 0x00000004190a7825 */ /* 0x040fe400078e020a */
[----:B------:R4:W5:Y:S02]  /*0640*/  LDG.E.EL R8, desc[UR4][R8.64] ;  /* 0x0000000408087981 */ /* 0x000964000c2e1900 */
[C---:B------:R-:W-:Y:S02]  /*0650*/  IMAD.WIDE R26, R25.reuse, 0x4, R26 ;  /* 0x00000004191a7825 */ /* 0x040fe400078e021a */
[----:B------:R-:W5:Y:S02]  /*0660*/  LDG.E.EL R10, desc[UR4][R10.64] ;  /* 0x000000040a0a7981 */ /* 0x000f64000c2e1900 */
[----:B------:R-:W-:-:S02]  /*0670*/  IMAD.WIDE R4, R25, 0x4, R4 ;  /* 0x0000000419047825 */ /* 0x000fc400078e0204 */
[----:B------:R-:W5:Y:S02]  /*0680*/  LDG.E.EL R26, desc[UR4][R26.64] ;  /* 0x000000041a1a7981 */ /* 0x000f64000c2e1900 */
[----:B------:R-:W-:Y:S02]  /*0690*/  IMAD.WIDE R12, R25, 0x4, R12 ;  /* 0x00000004190c7825 */ /* 0x000fe400078e020c */
[----:B------:R-:W1:Y:S01]  /*06a0*/  LDC.64 R24, c[0x0][0x258] ;  /* 0x00009600ff187b82 */ /* 0x000e620000000a00 */
[----:B------:R-:W5:Y:S04]  /*06b0*/  LDG.E.EL R4, desc[UR4][R4.64] ;  /* 0x0000000404047981 */ /* 0x000f68000c2e1900 */
[----:B------:R5:W5:Y:S01]  /*06c0*/  LDG.E.EL R12, desc[UR4][R12.64] ;  /* 0x000000040c0c7981 */ /* 0x000b62000c2e1900 */
[----:B-1----:R-:W-:-:S06]  /*06d0*/  IMAD.WIDE R24, R3, 0x4, R24 ;  /* 0x0000000403187825 */ /* 0x002fcc00078e0218 */
[----:B------:R-:W5:Y:S01]  /*06e0*/  LDG.E.EL.64 R24, desc[UR4][R24.64] ;  /* 0x0000000418187981 */ /* 0x000f62000c2e1b00 */
[----:B0-----:R-:W-:-:S06]  /*06f0*/  IMAD.WIDE R2, R2, 0x4, R22 ;  /* 0x0000000402027825 */ /* 0x001fcc00078e0216 */
[----:B------:R0:W5:Y:S01]  /*0700*/  LDG.E.EL R2, desc[UR4][R2.64] ;  /* 0x0000000402027981 */ /* 0x000162000c2e1900 */
[C---:B--2---:R-:W-:Y:S01]  /*0710*/  FADD R7, -R15.reuse, R20 ;  /* 0x000000140f077221 */ /* 0x044fe20000000100 */
[----:B----4-:R-:W-:-:S04]  /*0720*/  FADD R9, -R15, R18 ;  /* 0x000000120f097221 */ /* 0x010fc80000000100 */
[----:B---3--:R-:W-:-:S05]  /*0730*/  FMUL R9, R16, R9 ;  /* 0x0000000910097220 */ /* 0x008fca0000400000 */
[----:B------:R-:W-:-:S04]  /*0740*/  FSETP.GEU.AND P6, PT, R9, RZ, PT ;  /* 0x000000ff0900720b */ /* 0x000fc80003fce000 */
[----:B------:R-:W-:Y:S01]  /*0750*/  FSEL R9, R9, RZ, P6 ;  /* 0x000000ff09097208 */ /* 0x000fe20003000000 */
[C---:B-----5:R-:W-:Y:S01]  /*0760*/  FADD R13, -R15.reuse, R6 ;  /* 0x000000060f0d7221 */ /* 0x060fe20000000100 */
[C---:B------:R-:W-:Y:S01]  /*0770*/  FADD R11, -R15.reuse, R8 ;  /* 0x000000080f0b7221 */ /* 0x040fe20000000100 */
[C---:B------:R-:W-:Y:S01]  /*0780*/  FMUL R8, R16.reuse, R7 ;  /* 0x0000000710087220 */ /* 0x040fe20000400000 */
[C---:B------:R-:W-:Y:S01]  /*0790*/  FADD R5, -R15.reuse, R10 ;  /* 0x0000000a0f057221 */ /* 0x040fe20000000100 */
[C---:B------:R-:W-:Y:S01]  /*07a0*/  FADD R17, -R15.reuse, R26 ;  /* 0x0000001a0f117221 */ /* 0x040fe20000000100 */
[C---:B------:R-:W-:Y:S01]  /*07b0*/  FMUL R11, R16.reuse, R11 ;  /* 0x0000000b100b7220 */ /* 0x040fe20000400000 */
[C---:B------:R-:W-:Y:S01]  /*07c0*/  FADD R19, -R15.reuse, R4 ;  /* 0x000000040f137221 */ /* 0x040fe20000000100 */
[C---:B------:R-:W-:Y:S01]  /*07d0*/  FMUL R13, R16.reuse, R13 ;  /* 0x0000000d100d7220 */ /* 0x040fe20000400000 */
[----:B------:R-:W1:Y:S01]  /*07e0*/  LDC.64 R6, c[0x0][0x210] ;  /* 0x00008400ff067b82 */ /* 0x000e620000000a00 */
[----:B------:R-:W-:Y:S01]  /*07f0*/  FADD R15, -R15, R12 ;  /* 0x0000000c0f0f7221 */ /* 0x000fe20000000100 */
[C---:B------:R-:W-:Y:S01]  /*0800*/  FMUL R10, R16.reuse, R5 ;  /* 0x00000005100a7220 */ /* 0x040fe20000400000 */
[C---:B------:R-:W-:Y:S01]  /*0810*/  FMUL R17, R16.reuse, R17 ;  /* 0x0000001110117220 */ /* 0x040fe20000400000 */
[C---:B------:R-:W-:Y:S01]  /*0820*/  FMUL R19, R16.reuse, R19 ;  /* 0x0000001310137220 */ /* 0x040fe20000400000 */
[----:B------:R-:W-:Y:S01]  /*0830*/  FMUL R15, R16, R15 ;  /* 0x0000000f100f7220 */ /* 0x000fe20000400000 */
[----:B------:R-:W-:-:S02]  /*0840*/  FSETP.GEU.AND P5, PT, R8, RZ, PT ;  /* 0x000000ff0800720b */ /* 0x000fc40003fae000 */
[----:B------:R-:W2:Y:S01]  /*0850*/  LDC.64 R4, c[0x0][0x218] ;  /* 0x00008600ff047b82 */ /* 0x000ea20000000a00 */
[----:B------:R-:W-:Y:S02]  /*0860*/  FSETP.GEU.AND P4, PT, R11, RZ, PT ;  /* 0x000000ff0b00720b */ /* 0x000fe40003f8e000 */
[----:B------:R-:W-:Y:S02]  /*0870*/  FSETP.GEU.AND P3, PT, R10, RZ, PT ;  /* 0x000000ff0a00720b */ /* 0x000fe40003f6e000 */
[----:B------:R-:W-:Y:S02]  /*0880*/  FSETP.GEU.AND P2, PT, R13, RZ, PT ;  /* 0x000000ff0d00720b */ /* 0x000fe40003f4e000 */
[----:B------:R-:W-:Y:S02]  /*0890*/  FSETP.GEU.AND P1, PT, R17, RZ, PT ;  /* 0x000000ff1100720b */ /* 0x000fe40003f2e000 */
[----:B------:R-:W-:Y:S02]  /*08a0*/  FSETP.GEU.AND P0, PT, R19, RZ, PT ;  /* 0x000000ff1300720b */ /* 0x000fe40003f0e000 */
[----:B------:R-:W-:-:S02]  /*08b0*/  FSETP.GEU.AND P6, PT, R15, RZ, PT ;  /* 0x000000ff0f00720b */ /* 0x000fc40003fce000 */
[----:B0-----:R-:W-:Y:S02]  /*08c0*/  FSEL R3, R8, RZ, P5 ;  /* 0x000000ff08037208 */ /* 0x001fe40002800000 */
[----:B------:R-:W-:Y:S02]  /*08d0*/  FSEL R8, R11, RZ, P4 ;  /* 0x000000ff0b087208 */ /* 0x000fe40002000000 */
[----:B------:R-:W-:Y:S02]  /*08e0*/  FSEL R10, R10, RZ, P3 ;  /* 0x000000ff0a0a7208 */ /* 0x000fe40001800000 */
[----:B------:R-:W-:Y:S02]  /*08f0*/  FSEL R14, R13, RZ, P2 ;  /* 0x000000ff0d0e7208 */ /* 0x000fe40001000000 */
[----:B------:R-:W-:Y:S02]  /*0900*/  FSEL R12, R17, RZ, P1 ;  /* 0x000000ff110c7208 */ /* 0x000fe40000800000 */
[----:B------:R-:W-:-:S02]  /*0910*/  FSEL R19, R19, RZ, P0 ;  /* 0x000000ff13137208 */ /* 0x000fc40000000000 */
[----:B------:R-:W-:Y:S01]  /*0920*/  FSEL R15, R15, RZ, P6 ;  /* 0x000000ff0f0f7208 */ /* 0x000fe20003000000 */
[----:B------:R-:W-:Y:S01]  /*0930*/  FADD R8, -R9, R8 ;  /* 0x0000000809087221 */ /* 0x000fe20000000100 */
[----:B------:R-:W-:Y:S01]  /*0940*/  FADD R10, -R3, R10 ;  /* 0x0000000a030a7221 */ /* 0x000fe20000000100 */
[----:B------:R-:W-:Y:S02]  /*0950*/  FADD R19, -R12, R19 ;  /* 0x000000130c137221 */ /* 0x000fe40000000100 */
[----:B------:R-:W-:Y:S01]  /*0960*/  FADD R15, -R14, R15 ;  /* 0x0000000f0e0f7221 */ /* 0x000fe20000000100 */
[C---:B------:R-:W-:Y:S01]  /*0970*/  FFMA R8, R24.reuse, R8, R9 ;  /* 0x0000000818087223 */ /* 0x040fe20000000009 */
[----:B------:R-:W-:Y:S01]  /*0980*/  FFMA R3, R24, R10, R3 ;  /* 0x0000000a18037223 */ /* 0x000fe20000000003 */
[C---:B------:R-:W-:Y:S01]  /*0990*/  FFMA R9, R25.reuse, R19, R12 ;  /* 0x0000001319097223 */ /* 0x040fe2000000000c */
[----:B------:R-:W-:Y:S02]  /*09a0*/  FFMA R14, R25, R15, R14 ;  /* 0x0000000f190e7223 */ /* 0x000fe4000000000e */
[----:B------:R-:W-:-:S02]  /*09b0*/  FADD R3, -R8, R3 ;  /* 0x0000000308037221 */ /* 0x000fc40000000100 */
[----:B------:R-:W-:Y:S01]  /*09c0*/  FADD R11, -R9, R14 ;  /* 0x0000000e090b7221 */ /* 0x000fe20000000100 */
[----:B-1----:R-:W-:-:S04]  /*09d0*/  IMAD.WIDE R6, R0, 0x4, R6 ;  /* 0x0000000400067825 */ /* 0x002fc800078e0206 */
[C---:B------:R-:W-:Y:S01]  /*09e0*/  FMUL R10, R2.reuse, R3 ;  /* 0x00000003020a7220 */ /* 0x040fe20000400000 */
[----:B------:R-:W-:Y:S01]  /*09f0*/  FMUL R11, R2, R11 ;  /* 0x0000000b020b7220 */ /* 0x000fe20000400000 */
[----:B--2---:R-:W-:Y:S01]  /*0a00*/  IMAD.WIDE R4, R0, 0x4, R4 ;  /* 0x0000000400047825 */ /* 0x004fe200078e0204 */
[----:B------:R-:W-:Y:S04]  /*0a10*/  STG.E.64 desc[UR4][R6.64], R8 ;  /* 0x0000000806007986 */ /* 0x000fe8000c101b04 */
[----:B------:R-:W-:Y:S01]  /*0a20*/  STG.E.64 desc[UR4][R4.64], R10 ;  /* 0x0000000a04007986 */ /* 0x000fe2000c101b04 */
[----:B------:R-:W-:Y:S05]  /*0a30*/  EXIT ;  /* 0x000000000000794d */ /* 0x000fea0003800000 */
.L_x_0:
[----:B------:R-:W-:-:S00]  /*0a40*/  BRA `(.L_x_0) ;  /* 0xfffffffc00fc7947 */ /* 0x000fc0000383ffff */
[----:B------:R-:W-:-:S00]  /*0a50*/  NOP ;  /* 0x0000000000007918 */ /* 0x000fc00000000000 */
        /* <DEDUP_REMOVED lines=10> */
.L_x_1:


//--------------------- .nv.constant0.triton_poi_fused__unsafe_index_add_mul_sub_7 --------------------------
	.section	.nv.constant0.triton_poi_fused__unsafe_index_add_mul_sub_7,"a",@progbits
	.sectionflags	@""
	.align	4
.nv.constant0.triton_poi_fused__unsafe_index_add_mul_sub_7:
	.zero		620
